//
// Generated by NVIDIA NVVM Compiler
//
// Compiler Build ID: CL-36424714
// Cuda compilation tools, release 13.0, V13.0.88
// Based on NVVM 20.0.0
//

.version 9.0
.target sm_100
.address_size 64

	// .globl	_Z15sparseMatrixAddPiS_PfS_S_S0_S_S_S0_i

.visible .entry _Z15sparseMatrixAddPiS_PfS_S_S0_S_S_S0_i(
	.param .u64 .ptr .align 1 _Z15sparseMatrixAddPiS_PfS_S_S0_S_S_S0_i_param_0,
	.param .u64 .ptr .align 1 _Z15sparseMatrixAddPiS_PfS_S_S0_S_S_S0_i_param_1,
	.param .u64 .ptr .align 1 _Z15sparseMatrixAddPiS_PfS_S_S0_S_S_S0_i_param_2,
	.param .u64 .ptr .align 1 _Z15sparseMatrixAddPiS_PfS_S_S0_S_S_S0_i_param_3,
	.param .u64 .ptr .align 1 _Z15sparseMatrixAddPiS_PfS_S_S0_S_S_S0_i_param_4,
	.param .u64 .ptr .align 1 _Z15sparseMatrixAddPiS_PfS_S_S0_S_S_S0_i_param_5,
	.param .u64 .ptr .align 1 _Z15sparseMatrixAddPiS_PfS_S_S0_S_S_S0_i_param_6,
	.param .u64 .ptr .align 1 _Z15sparseMatrixAddPiS_PfS_S_S0_S_S_S0_i_param_7,
	.param .u64 .ptr .align 1 _Z15sparseMatrixAddPiS_PfS_S_S0_S_S_S0_i_param_8,
	.param .u32 _Z15sparseMatrixAddPiS_PfS_S_S0_S_S_S0_i_param_9
)
{
	.reg .pred 	%p<20>;
	.reg .b32 	%r<102>;
	.reg .b32 	%f<16>;
	.reg .b64 	%rd<77>;

	ld.param.u64 	%rd18, [_Z15sparseMatrixAddPiS_PfS_S_S0_S_S_S0_i_param_1];
	ld.param.u64 	%rd19, [_Z15sparseMatrixAddPiS_PfS_S_S0_S_S_S0_i_param_2];
	ld.param.u64 	%rd16, [_Z15sparseMatrixAddPiS_PfS_S_S0_S_S_S0_i_param_3];
	ld.param.u64 	%rd20, [_Z15sparseMatrixAddPiS_PfS_S_S0_S_S_S0_i_param_4];
	ld.param.u64 	%rd21, [_Z15sparseMatrixAddPiS_PfS_S_S0_S_S_S0_i_param_5];
	ld.param.u64 	%rd17, [_Z15sparseMatrixAddPiS_PfS_S_S0_S_S_S0_i_param_6];
	ld.param.u64 	%rd22, [_Z15sparseMatrixAddPiS_PfS_S_S0_S_S_S0_i_param_7];
	ld.param.u64 	%rd23, [_Z15sparseMatrixAddPiS_PfS_S_S0_S_S_S0_i_param_8];
	ld.param.u32 	%r58, [_Z15sparseMatrixAddPiS_PfS_S_S0_S_S_S0_i_param_9];
	cvta.to.global.u64 	%rd1, %rd19;
	cvta.to.global.u64 	%rd2, %rd18;
	cvta.to.global.u64 	%rd3, %rd23;
	cvta.to.global.u64 	%rd4, %rd21;
	cvta.to.global.u64 	%rd5, %rd22;
	cvta.to.global.u64 	%rd6, %rd20;
	mov.u32 	%r59, %ctaid.x;
	mov.u32 	%r60, %ntid.x;
	mov.u32 	%r61, %tid.x;
	mad.lo.s32 	%r1, %r59, %r60, %r61;
	setp.ge.s32 	%p1, %r1, %r58;
	@%p1 bra 	$L__BB0_16;
	ld.param.u64 	%rd76, [_Z15sparseMatrixAddPiS_PfS_S_S0_S_S_S0_i_param_0];
	cvta.to.global.u64 	%rd24, %rd76;
	cvta.to.global.u64 	%rd25, %rd16;
	cvta.to.global.u64 	%rd26, %rd17;
	mul.wide.s32 	%rd27, %r1, 4;
	add.s64 	%rd28, %rd24, %rd27;
	ld.global.u32 	%r79, [%rd28];
	ld.global.u32 	%r3, [%rd28+4];
	add.s64 	%rd29, %rd25, %rd27;
	ld.global.u32 	%r80, [%rd29];
	ld.global.u32 	%r63, [%rd29+4];
	add.s64 	%rd30, %rd26, %rd27;
	ld.global.u32 	%r90, [%rd30];
	setp.ge.s32 	%p2, %r79, %r3;
	setp.ge.s32 	%p3, %r80, %r63;
	or.pred  	%p4, %p2, %p3;
	@%p4 bra 	$L__BB0_2;
	bra.uni 	$L__BB0_17;
$L__BB0_2:
	setp.ge.s32 	%p10, %r79, %r3;
	@%p10 bra 	$L__BB0_9;
	sub.s32 	%r65, %r3, %r79;
	and.b32  	%r10, %r65, 3;
	setp.eq.s32 	%p11, %r10, 0;
	mov.u32 	%r86, %r79;
	@%p11 bra 	$L__BB0_6;
	neg.s32 	%r82, %r10;
	mov.u32 	%r86, %r79;
$L__BB0_5:
	.pragma "nounroll";
	mul.wide.s32 	%rd52, %r90, 4;
	add.s64 	%rd53, %rd3, %rd52;
	add.s64 	%rd54, %rd5, %rd52;
	mul.wide.s32 	%rd55, %r86, 4;
	add.s64 	%rd56, %rd1, %rd55;
	add.s64 	%rd57, %rd2, %rd55;
	ld.global.u32 	%r66, [%rd57];
	st.global.u32 	[%rd54], %r66;
	ld.global.f32 	%f6, [%rd56];
	st.global.f32 	[%rd53], %f6;
	add.s32 	%r86, %r86, 1;
	add.s32 	%r90, %r90, 1;
	add.s32 	%r82, %r82, 1;
	setp.ne.s32 	%p12, %r82, 0;
	@%p12 bra 	$L__BB0_5;
$L__BB0_6:
	sub.s32 	%r67, %r79, %r3;
	setp.gt.u32 	%p13, %r67, -4;
	@%p13 bra 	$L__BB0_9;
	add.s64 	%rd7, %rd2, 8;
	add.s64 	%rd8, %rd1, 8;
	sub.s32 	%r96, %r86, %r3;
	add.s64 	%rd9, %rd3, 8;
	add.s64 	%rd10, %rd5, 8;
$L__BB0_8:
	mul.wide.s32 	%rd58, %r86, 4;
	add.s64 	%rd59, %rd7, %rd58;
	add.s64 	%rd60, %rd8, %rd58;
	mul.wide.s32 	%rd61, %r90, 4;
	add.s64 	%rd62, %rd9, %rd61;
	add.s64 	%rd63, %rd10, %rd61;
	ld.global.u32 	%r68, [%rd59+-8];
	st.global.u32 	[%rd63+-8], %r68;
	ld.global.f32 	%f7, [%rd60+-8];
	st.global.f32 	[%rd62+-8], %f7;
	ld.global.u32 	%r69, [%rd59+-4];
	st.global.u32 	[%rd63+-4], %r69;
	ld.global.f32 	%f8, [%rd60+-4];
	st.global.f32 	[%rd62+-4], %f8;
	ld.global.u32 	%r70, [%rd59];
	st.global.u32 	[%rd63], %r70;
	ld.global.f32 	%f9, [%rd60];
	st.global.f32 	[%rd62], %f9;
	ld.global.u32 	%r71, [%rd59+4];
	st.global.u32 	[%rd63+4], %r71;
	ld.global.f32 	%f10, [%rd60+4];
	st.global.f32 	[%rd62+4], %f10;
	add.s32 	%r86, %r86, 4;
	add.s32 	%r90, %r90, 4;
	add.s32 	%r96, %r96, 4;
	setp.eq.s32 	%p14, %r96, 0;
	@%p14 bra 	$L__BB0_9;
	bra.uni 	$L__BB0_8;
$L__BB0_9:
	setp.ge.s32 	%p15, %r80, %r63;
	@%p15 bra 	$L__BB0_16;
	sub.s32 	%r72, %r63, %r80;
	and.b32  	%r35, %r72, 3;
	setp.eq.s32 	%p16, %r35, 0;
	mov.u32 	%r95, %r80;
	@%p16 bra 	$L__BB0_13;
	neg.s32 	%r91, %r35;
	mov.u32 	%r95, %r80;
$L__BB0_12:
	.pragma "nounroll";
	mul.wide.s32 	%rd64, %r90, 4;
	add.s64 	%rd65, %rd3, %rd64;
	add.s64 	%rd66, %rd5, %rd64;
	mul.wide.s32 	%rd67, %r95, 4;
	add.s64 	%rd68, %rd4, %rd67;
	add.s64 	%rd69, %rd6, %rd67;
	ld.global.u32 	%r73, [%rd69];
	st.global.u32 	[%rd66], %r73;
	ld.global.f32 	%f11, [%rd68];
	st.global.f32 	[%rd65], %f11;
	add.s32 	%r95, %r95, 1;
	add.s32 	%r90, %r90, 1;
	add.s32 	%r91, %r91, 1;
	setp.ne.s32 	%p17, %r91, 0;
	@%p17 bra 	$L__BB0_12;
$L__BB0_13:
	sub.s32 	%r74, %r80, %r63;
	setp.gt.u32 	%p18, %r74, -4;
	@%p18 bra 	$L__BB0_16;
	add.s64 	%rd11, %rd6, 8;
	add.s64 	%rd12, %rd4, 8;
	sub.s32 	%r99, %r95, %r63;
	add.s64 	%rd13, %rd3, 8;
	add.s64 	%rd14, %rd5, 8;
$L__BB0_15:
	mul.wide.s32 	%rd70, %r95, 4;
	add.s64 	%rd71, %rd11, %rd70;
	add.s64 	%rd72, %rd12, %rd70;
	mul.wide.s32 	%rd73, %r90, 4;
	add.s64 	%rd74, %rd13, %rd73;
	add.s64 	%rd75, %rd14, %rd73;
	ld.global.u32 	%r75, [%rd71+-8];
	st.global.u32 	[%rd75+-8], %r75;
	ld.global.f32 	%f12, [%rd72+-8];
	st.global.f32 	[%rd74+-8], %f12;
	ld.global.u32 	%r76, [%rd71+-4];
	st.global.u32 	[%rd75+-4], %r76;
	ld.global.f32 	%f13, [%rd72+-4];
	st.global.f32 	[%rd74+-4], %f13;
	ld.global.u32 	%r77, [%rd71];
	st.global.u32 	[%rd75], %r77;
	ld.global.f32 	%f14, [%rd72];
	st.global.f32 	[%rd74], %f14;
	ld.global.u32 	%r78, [%rd71+4];
	st.global.u32 	[%rd75+4], %r78;
	ld.global.f32 	%f15, [%rd72+4];
	st.global.f32 	[%rd74+4], %f15;
	add.s32 	%r95, %r95, 4;
	add.s32 	%r90, %r90, 4;
	add.s32 	%r99, %r99, 4;
	setp.ne.s32 	%p19, %r99, 0;
	@%p19 bra 	$L__BB0_15;
$L__BB0_16:
	ret;
$L__BB0_17:
	mul.wide.s32 	%rd31, %r79, 4;
	add.s64 	%rd32, %rd2, %rd31;
	ld.global.u32 	%r25, [%rd32];
	mul.wide.s32 	%rd33, %r80, 4;
	add.s64 	%rd34, %rd6, %rd33;
	ld.global.u32 	%r26, [%rd34];
	setp.ge.s32 	%p5, %r25, %r26;
	@%p5 bra 	$L__BB0_19;
	mul.wide.s32 	%rd47, %r90, 4;
	add.s64 	%rd48, %rd5, %rd47;
	st.global.u32 	[%rd48], %r25;
	add.s64 	%rd50, %rd1, %rd31;
	ld.global.f32 	%f5, [%rd50];
	add.s64 	%rd51, %rd3, %rd47;
	st.global.f32 	[%rd51], %f5;
	add.s32 	%r79, %r79, 1;
	bra.uni 	$L__BB0_22;
$L__BB0_19:
	setp.le.s32 	%p6, %r25, %r26;
	@%p6 bra 	$L__BB0_21;
	mul.wide.s32 	%rd42, %r90, 4;
	add.s64 	%rd43, %rd5, %rd42;
	st.global.u32 	[%rd43], %r26;
	add.s64 	%rd45, %rd4, %rd33;
	ld.global.f32 	%f4, [%rd45];
	add.s64 	%rd46, %rd3, %rd42;
	st.global.f32 	[%rd46], %f4;
	add.s32 	%r80, %r80, 1;
	bra.uni 	$L__BB0_22;
$L__BB0_21:
	mul.wide.s32 	%rd35, %r90, 4;
	add.s64 	%rd36, %rd5, %rd35;
	st.global.u32 	[%rd36], %r25;
	add.s64 	%rd38, %rd1, %rd31;
	ld.global.f32 	%f1, [%rd38];
	add.s64 	%rd40, %rd4, %rd33;
	ld.global.f32 	%f2, [%rd40];
	add.f32 	%f3, %f1, %f2;
	add.s64 	%rd41, %rd3, %rd35;
	st.global.f32 	[%rd41], %f3;
	add.s32 	%r79, %r79, 1;
	add.s32 	%r80, %r80, 1;
$L__BB0_22:
	add.s32 	%r90, %r90, 1;
	setp.lt.s32 	%p7, %r79, %r3;
	setp.lt.s32 	%p8, %r80, %r63;
	and.pred  	%p9, %p7, %p8;
	@%p9 bra 	$L__BB0_17;
	bra.uni 	$L__BB0_2;

}


// ===== COMPILED SASS (sm_100) =====

	.target	sm_100

	.elftype	@"ET_EXEC"


//--------------------- .note.nv.tkinfo           --------------------------
	.section	.note.nv.tkinfo,"",@"SHT_NOTE"
	.sectionflags	@"SHF_NOTE_NV_TKINFO"
	.tkinfo
        /*0018*/ 	.word	0x00000002
        /*0030*/ 	.string	""
        /*0030*/ 	.string	"ptxas"
        /*0030*/ 	.string	"Cuda compilation tools, release 13.0, V13.0.88"
        /*0030*/ 	.string	"Build cuda_13.0.r13.0/compiler.36424714_0"
        /*0030*/ 	.string	"-arch sm_100 -m 64 "



//--------------------- .note.nv.cuinfo           --------------------------
	.section	.note.nv.cuinfo,"",@"SHT_NOTE"
	.sectionflags	@"SHF_NOTE_NV_CUINFO"
        /*0018*/ 	.short	0x0002
        /*001a*/ 	.short	0x0064
        /*001c*/ 	.short	0x0082
	.zero		2


//--------------------- .nv.info                  --------------------------
	.section	.nv.info,"",@"SHT_CUDA_INFO"
	.align	4


	//----- nvinfo : EIATTR_REGCOUNT
	.align		4
        /*0000*/ 	.byte	0x04, 0x2f
        /*0002*/ 	.short	(.L_1 - .L_0)
	.align		4
.L_0:
        /*0004*/ 	.word	index@(_Z15sparseMatrixAddPiS_PfS_S_S0_S_S_S0_i)
        /*0008*/ 	.word	0x00000020


	//----- nvinfo : EIATTR_FRAME_SIZE
	.align		4
.L_1:
        /*000c*/ 	.byte	0x04, 0x11
        /*000e*/ 	.short	(.L_3 - .L_2)
	.align		4
.L_2:
        /*0010*/ 	.word	index@(_Z15sparseMatrixAddPiS_PfS_S_S0_S_S_S0_i)
        /*0014*/ 	.word	0x00000000


	//----- nvinfo : EIATTR_MIN_STACK_SIZE
	.align		4
.L_3:
        /*0018*/ 	.byte	0x04, 0x12
        /*001a*/ 	.short	(.L_5 - .L_4)
	.align		4
.L_4:
        /*001c*/ 	.word	index@(_Z15sparseMatrixAddPiS_PfS_S_S0_S_S_S0_i)
        /*0020*/ 	.word	0x00000000
.L_5:


//--------------------- .nv.compat                --------------------------
	.section	.nv.compat,"",@"SHT_CUDA_COMPAT_INFO"
	.align	4
        /*0000*/ 	.byte	0x02, 0x09, 0x00, 0x00, 0x02, 0x02, 0x01, 0x00, 0x02, 0x05, 0x05, 0x00, 0x03, 0x07, 0x01, 0x01
        /*0010*/ 	.byte	0x02, 0x03, 0x00, 0x00, 0x02, 0x06, 0x01, 0x00, 0x04, 0x0b, 0x08, 0x00, 0x09, 0x00, 0x00, 0x00
        /*0020*/ 	.byte	0x00, 0x00, 0x00, 0x00


//--------------------- .nv.info._Z15sparseMatrixAddPiS_PfS_S_S0_S_S_S0_i --------------------------
	.section	.nv.info._Z15sparseMatrixAddPiS_PfS_S_S0_S_S_S0_i,"",@"SHT_CUDA_INFO"
	.sectionflags	@""
	.align	4


	//----- nvinfo : EIATTR_CUDA_API_VERSION
	.align		4
        /*0000*/ 	.byte	0x04, 0x37
        /*0002*/ 	.short	(.L_7 - .L_6)
.L_6:
        /*0004*/ 	.word	0x00000082


	//----- nvinfo : EIATTR_KPARAM_INFO
	.align		4
.L_7:
        /*0008*/ 	.byte	0x04, 0x17
        /*000a*/ 	.short	(.L_9 - .L_8)
.L_8:
        /*000c*/ 	.word	0x00000000
        /*0010*/ 	.short	0x0009
        /*0012*/ 	.short	0x0048
        /*0014*/ 	.byte	0x00, 0xf0, 0x11, 0x00


	//----- nvinfo : EIATTR_KPARAM_INFO
	.align		4
.L_9:
        /*0018*/ 	.byte	0x04, 0x17
        /*001a*/ 	.short	(.L_11 - .L_10)
.L_10:
        /*001c*/ 	.word	0x00000000
        /*0020*/ 	.short	0x0008
        /*0022*/ 	.short	0x0040
        /*0024*/ 	.byte	0x00, 0xf5, 0x21, 0x00


	//----- nvinfo : EIATTR_KPARAM_INFO
	.align		4
.L_11:
        /*0028*/ 	.byte	0x04, 0x17
        /*002a*/ 	.short	(.L_13 - .L_12)
.L_12:
        /*002c*/ 	.word	0x00000000
        /*0030*/ 	.short	0x0007
        /*0032*/ 	.short	0x0038
        /*0034*/ 	.byte	0x00, 0xf5, 0x21, 0x00


	//----- nvinfo : EIATTR_KPARAM_INFO
	.align		4
.L_13:
        /*0038*/ 	.byte	0x04, 0x17
        /*003a*/ 	.short	(.L_15 - .L_14)
.L_14:
        /*003c*/ 	.word	0x00000000
        /*0040*/ 	.short	0x0006
        /*0042*/ 	.short	0x0030
        /*0044*/ 	.byte	0x00, 0xf5, 0x21, 0x00


	//----- nvinfo : EIATTR_KPARAM_INFO
	.align		4
.L_15:
        /*0048*/ 	.byte	0x04, 0x17
        /*004a*/ 	.short	(.L_17 - .L_16)
.L_16:
        /*004c*/ 	.word	0x00000000
        /*0050*/ 	.short	0x0005
        /*0052*/ 	.short	0x0028
        /*0054*/ 	.byte	0x00, 0xf5, 0x21, 0x00


	//----- nvinfo : EIATTR_KPARAM_INFO
	.align		4
.L_17:
        /*0058*/ 	.byte	0x04, 0x17
        /*005a*/ 	.short	(.L_19 - .L_18)
.L_18:
        /*005c*/ 	.word	0x00000000
        /*0060*/ 	.short	0x0004
        /*0062*/ 	.short	0x0020
        /*0064*/ 	.byte	0x00, 0xf5, 0x21, 0x00


	//----- nvinfo : EIATTR_KPARAM_INFO
	.align		4
.L_19:
        /*0068*/ 	.byte	0x04, 0x17
        /*006a*/ 	.short	(.L_21 - .L_20)
.L_20:
        /*006c*/ 	.word	0x00000000
        /*0070*/ 	.short	0x0003
        /*0072*/ 	.short	0x0018
        /*0074*/ 	.byte	0x00, 0xf5, 0x21, 0x00


	//----- nvinfo : EIATTR_KPARAM_INFO
	.align		4
.L_21:
        /*0078*/ 	.byte	0x04, 0x17
        /*007a*/ 	.short	(.L_23 - .L_22)
.L_22:
        /*007c*/ 	.word	0x00000000
        /*0080*/ 	.short	0x0002
        /*0082*/ 	.short	0x0010
        /*0084*/ 	.byte	0x00, 0xf5, 0x21, 0x00


	//----- nvinfo : EIATTR_KPARAM_INFO
	.align		4
.L_23:
        /*0088*/ 	.byte	0x04, 0x17
        /*008a*/ 	.short	(.L_25 - .L_24)
.L_24:
        /*008c*/ 	.word	0x00000000
        /*0090*/ 	.short	0x0001
        /*0092*/ 	.short	0x0008
        /*0094*/ 	.byte	0x00, 0xf5, 0x21, 0x00


	//----- nvinfo : EIATTR_KPARAM_INFO
	.align		4
.L_25:
        /*0098*/ 	.byte	0x04, 0x17
        /*009a*/ 	.short	(.L_27 - .L_26)
.L_26:
        /*009c*/ 	.word	0x00000000
        /*00a0*/ 	.short	0x0000
        /*00a2*/ 	.short	0x0000
        /*00a4*/ 	.byte	0x00, 0xf5, 0x21, 0x00


	//----- nvinfo : EIATTR_SPARSE_MMA_MASK
	.align		4
.L_27:
        /*00a8*/ 	.byte	0x03, 0x50
        /*00aa*/ 	.short	0x0000


	//----- nvinfo : EIATTR_MAXREG_COUNT
	.align		4
        /*00ac*/ 	.byte	0x03, 0x1b
        /*00ae*/ 	.short	0x00ff


	//----- nvinfo : EIATTR_MERCURY_ISA_VERSION
	.align		4
        /*00b0*/ 	.byte	0x03, 0x5f
        /*00b2*/ 	.short	0x0101


	//----- nvinfo : EIATTR_VRC_CTA_INIT_COUNT
	.align		4
        /*00b4*/ 	.byte	0x02, 0x4a
	.zero		1
	.zero		1


	//----- nvinfo : EIATTR_EXIT_INSTR_OFFSETS
	.align		4
        /*00b8*/ 	.byte	0x04, 0x1c
        /*00ba*/ 	.short	(.L_29 - .L_28)


	//   ....[0]....
.L_28:
        /*00bc*/ 	.word	0x00000070


	//   ....[1]....
        /*00c0*/ 	.word	0x000008a0


	//   ....[2]....
        /*00c4*/ 	.word	0x00000a40


	//   ....[3]....
        /*00c8*/ 	.word	0x00000d20


	//----- nvinfo : EIATTR_CRS_STACK_SIZE
	.align		4
.L_29:
        /*00cc*/ 	.byte	0x04, 0x1e
        /*00ce*/ 	.short	(.L_31 - .L_30)
.L_30:
        /*00d0*/ 	.word	0x00000000


	//----- nvinfo : EIATTR_CBANK_PARAM_SIZE
	.align		4
.L_31:
        /*00d4*/ 	.byte	0x03, 0x19
        /*00d6*/ 	.short	0x004c


	//----- nvinfo : EIATTR_PARAM_CBANK
	.align		4
        /*00d8*/ 	.byte	0x04, 0x0a
        /*00da*/ 	.short	(.L_33 - .L_32)
	.align		4
.L_32:
        /*00dc*/ 	.word	index@(.nv.constant0._Z15sparseMatrixAddPiS_PfS_S_S0_S_S_S0_i)
        /*00e0*/ 	.short	0x0380
        /*00e2*/ 	.short	0x004c


	//----- nvinfo : EIATTR_SW_WAR
	.align		4
.L_33:
        /*00e4*/ 	.byte	0x04, 0x36
        /*00e6*/ 	.short	(.L_35 - .L_34)
.L_34:
        /*00e8*/ 	.word	0x00000008
.L_35:


//--------------------- .nv.callgraph             --------------------------
	.section	.nv.callgraph,"",@"SHT_CUDA_CALLGRAPH"
	.align	4
	.sectionentsize	8
	.align		4
        /*0000*/ 	.word	0x00000000
	.align		4
        /*0004*/ 	.word	0xffffffff
	.align		4
        /*0008*/ 	.word	0x00000000
	.align		4
        /*000c*/ 	.word	0xfffffffe
	.align		4
        /*0010*/ 	.word	0x00000000
	.align		4
        /*0014*/ 	.word	0xfffffffd
	.align		4
        /*0018*/ 	.word	0x00000000
	.align		4
        /*001c*/ 	.word	0xfffffffc


//--------------------- .text._Z15sparseMatrixAddPiS_PfS_S_S0_S_S_S0_i --------------------------
	.section	.text._Z15sparseMatrixAddPiS_PfS_S_S0_S_S_S0_i,"ax",@progbits
	.align	128
        .global         _Z15sparseMatrixAddPiS_PfS_S_S0_S_S_S0_i
        .type           _Z15sparseMatrixAddPiS_PfS_S_S0_S_S_S0_i,@function
        .size           _Z15sparseMatrixAddPiS_PfS_S_S0_S_S_S0_i,(.L_x_17 - _Z15sparseMatrixAddPiS_PfS_S_S0_S_S_S0_i)
        .other          _Z15sparseMatrixAddPiS_PfS_S_S0_S_S_S0_i,@"STO_CUDA_ENTRY STV_DEFAULT"
_Z15sparseMatrixAddPiS_PfS_S_S0_S_S_S0_i:
.text._Z15sparseMatrixAddPiS_PfS_S_S0_S_S_S0_i:
[----:B------:R-:W-:Y:S01]  /*0000*/  LDC R1, c[0x0][0x37c] ;  /* 0x0000df00ff017b82 */ /* 0x000fe20000000800 */
[----:B------:R-:W0:Y:S07]  /*0010*/  S2R R0, SR_TID.X ;  /* 0x0000000000007919 */ /* 0x000e2e0000002100 */
[----:B------:R-:W0:Y:S01]  /*0020*/  S2UR UR4, SR_CTAID.X ;  /* 0x00000000000479c3 */ /* 0x000e220000002500 */
[----:B------:R-:W1:Y:S07]  /*0030*/  LDCU UR5, c[0x0][0x3c8] ;  /* 0x00007900ff0577ac */ /* 0x000e6e0008000800 */
[----:B------:R-:W0:Y:S02]  /*0040*/  LDC R3, c[0x0][0x360] ;  /* 0x0000d800ff037b82 */ /* 0x000e240000000800 */
[----:B0-----:R-:W-:-:S05]  /*0050*/  IMAD R3, R3, UR4, R0 ;  /* 0x0000000403037c24 */ /* 0x001fca000f8e0200 */
[----:B-1----:R-:W-:-:S13]  /*0060*/  ISETP.GE.AND P0, PT, R3, UR5, PT ;  /* 0x0000000503007c0c */ /* 0x002fda000bf06270 */
[----:B------:R-:W-:Y:S05]  /*0070*/  @P0 EXIT ;  /* 0x000000000000094d */ /* 0x000fea0003800000 */
[----:B------:R-:W0:Y:S01]  /*0080*/  LDC.64 R16, c[0x0][0x398] ;  /* 0x0000e600ff107b82 */ /* 0x000e220000000a00 */
[----:B------:R-:W1:Y:S07]  /*0090*/  LDCU.64 UR16, c[0x0][0x358] ;  /* 0x00006b00ff1077ac */ /* 0x000e6e0008000a00 */
[----:B------:R-:W2:Y:S08]  /*00a0*/  LDC.64 R14, c[0x0][0x380] ;  /* 0x0000e000ff0e7b82 */ /* 0x000eb00000000a00 */
[----:B------:R-:W3:Y:S01]  /*00b0*/  LDC.64 R18, c[0x0][0x3b0] ;  /* 0x0000ec00ff127b82 */ /* 0x000ee20000000a00 */
[----:B0-----:R-:W-:-:S07]  /*00c0*/  IMAD.WIDE R16, R3, 0x4, R16 ;  /* 0x0000000403107825 */ /* 0x001fce00078e0210 */
[----:B------:R-:W0:Y:S01]  /*00d0*/  LDC.64 R4, c[0x0][0x3c0] ;  /* 0x0000f000ff047b82 */ /* 0x000e220000000a00 */
[----:B-1----:R-:W4:Y:S01]  /*00e0*/  LDG.E R25, desc[UR16][R16.64] ;  /* 0x0000001010197981 */ /* 0x002f22000c1e1900 */
[----:B--2---:R-:W-:-:S03]  /*00f0*/  IMAD.WIDE R14, R3, 0x4, R14 ;  /* 0x00000004030e7825 */ /* 0x004fc600078e020e */
[----:B------:R-:W4:Y:S03]  /*0100*/  LDG.E R0, desc[UR16][R16.64+0x4] ;  /* 0x0000041010007981 */ /* 0x000f26000c1e1900 */
[----:B------:R-:W1:Y:S01]  /*0110*/  LDC.64 R6, c[0x0][0x388] ;  /* 0x0000e200ff067b82 */ /* 0x000e620000000a00 */
[----:B------:R-:W2:Y:S04]  /*0120*/  LDG.E R23, desc[UR16][R14.64] ;  /* 0x000000100e177981 */ /* 0x000ea8000c1e1900 */
[----:B------:R-:W2:Y:S01]  /*0130*/  LDG.E R20, desc[UR16][R14.64+0x4] ;  /* 0x000004100e147981 */ /* 0x000ea2000c1e1900 */
[----:B---3--:R-:W-:Y:S02]  /*0140*/  IMAD.WIDE R18, R3, 0x4, R18 ;  /* 0x0000000403127825 */ /* 0x008fe400078e0212 */
[----:B------:R-:W3:Y:S03]  /*0150*/  LDC.64 R8, c[0x0][0x390] ;  /* 0x0000e400ff087b82 */ /* 0x000ee60000000a00 */
[----:B------:R0:W5:Y:S05]  /*0160*/  LDG.E R21, desc[UR16][R18.64] ;  /* 0x0000001012157981 */ /* 0x00016a000c1e1900 */
[----:B------:R-:W0:Y:S08]  /*0170*/  LDC.64 R2, c[0x0][0x3b8] ;  /* 0x0000ee00ff027b82 */ /* 0x000e300000000a00 */
[----:B------:R-:W0:Y:S08]  /*0180*/  LDC.64 R10, c[0x0][0x3a0] ;  /* 0x0000e800ff0a7b82 */ /* 0x000e300000000a00 */
[----:B------:R-:W0:Y:S01]  /*0190*/  LDC.64 R12, c[0x0][0x3a8] ;  /* 0x0000ea00ff0c7b82 */ /* 0x000e220000000a00 */
[----:B------:R-:W-:Y:S01]  /*01a0*/  BSSY.RECONVERGENT B0, `(.L_x_0) ;  /* 0x000002a000007945 */ /* 0x000fe20003800200 */
[----:B----4-:R-:W-:-:S04]  /*01b0*/  ISETP.GE.AND P0, PT, R25, R0, PT ;  /* 0x000000001900720c */ /* 0x010fc80003f06270 */
[----:B--2---:R-:W-:-:S13]  /*01c0*/  ISETP.GE.OR P0, PT, R23, R20, P0 ;  /* 0x000000141700720c */ /* 0x004fda0000706670 */
[----:B01-3--:R-:W-:Y:S05]  /*01d0*/  @P0 BRA `(.L_x_1) ;  /* 0x0000000000980947 */ /* 0x00bfea0003800000 */
.L_x_5:
[----:B01----:R-:W-:-:S04]  /*01e0*/  IMAD.WIDE R14, R23, 0x4, R6 ;  /* 0x00000004170e7825 */ /* 0x003fc800078e0206 */
[----:B------:R-:W-:Y:S01]  /*01f0*/  IMAD.WIDE R16, R25, 0x4, R10 ;  /* 0x0000000419107825 */ /* 0x000fe200078e020a */
[----:B------:R-:W2:Y:S04]  /*0200*/  LDG.E R29, desc[UR16][R14.64] ;  /* 0x000000100e1d7981 */ /* 0x000ea8000c1e1900 */
[----:B------:R-:W2:Y:S01]  /*0210*/  LDG.E R28, desc[UR16][R16.64] ;  /* 0x00000010101c7981 */ /* 0x000ea2000c1e1900 */
[----:B------:R-:W-:Y:S01]  /*0220*/  BSSY.RECONVERGENT B1, `(.L_x_2) ;  /* 0x000001d000017945 */ /* 0x000fe20003800200 */
[----:B--2---:R-:W-:-:S13]  /*0230*/  ISETP.GE.AND P0, PT, R29, R28, PT ;  /* 0x0000001c1d00720c */ /* 0x004fda0003f06270 */
[----:B------:R-:W-:Y:S05]  /*0240*/  @P0 BRA `(.L_x_3) ;  /* 0x0000000000200947 */ /* 0x000fea0003800000 */
[----:B-----5:R-:W-:-:S04]  /*0250*/  IMAD.WIDE R14, R21, 0x4, R2 ;  /* 0x00000004150e7825 */ /* 0x020fc800078e0202 */
[----:B------:R-:W-:Y:S01]  /*0260*/  IMAD.WIDE R16, R23, 0x4, R8 ;  /* 0x0000000417107825 */ /* 0x000fe200078e0208 */
[----:B------:R0:W-:Y:S05]  /*0270*/  STG.E desc[UR16][R14.64], R29 ;  /* 0x0000001d0e007986 */ /* 0x0001ea000c101910 */
[----:B------:R-:W2:Y:S01]  /*0280*/  LDG.E R17, desc[UR16][R16.64] ;  /* 0x0000001010117981 */ /* 0x000ea2000c1e1900 */
[----:B------:R-:W-:Y:S01]  /*0290*/  IMAD.WIDE R18, R21, 0x4, R4 ;  /* 0x0000000415127825 */ /* 0x000fe200078e0204 */
[----:B------:R-:W-:-:S04]  /*02a0*/  IADD3 R23, PT, PT, R23, 0x1, RZ ;  /* 0x0000000117177810 */ /* 0x000fc80007ffe0ff */
[----:B--2---:R0:W-:Y:S01]  /*02b0*/  STG.E desc[UR16][R18.64], R17 ;  /* 0x0000001112007986 */ /* 0x0041e2000c101910 */
[----:B------:R-:W-:Y:S05]  /*02c0*/  BRA `(.L_x_4) ;  /* 0x0000000000487947 */ /* 0x000fea0003800000 */
.L_x_3:
[----:B------:R-:W-:Y:S01]  /*02d0*/  ISETP.GT.AND P0, PT, R29, R28, PT ;  /* 0x0000001c1d00720c */ /* 0x000fe20003f04270 */
[----:B-----5:R-:W-:-:S12]  /*02e0*/  IMAD.WIDE R18, R21, 0x4, R2 ;  /* 0x0000000415127825 */ /* 0x020fd800078e0202 */
[C-C-:B------:R-:W-:Y:S01]  /*02f0*/  @P0 IMAD.WIDE R14, R25.reuse, 0x4, R12.reuse ;  /* 0x00000004190e0825 */ /* 0x140fe200078e020c */
[----:B------:R1:W-:Y:S01]  /*0300*/  @P0 STG.E desc[UR16][R18.64], R28 ;  /* 0x0000001c12000986 */ /* 0x0003e2000c101910 */
[----:B------:R-:W0:Y:S03]  /*0310*/  @!P0 LDC.64 R16, c[0x0][0x390] ;  /* 0x0000e400ff108b82 */ /* 0x000e260000000a00 */
[----:B------:R2:W3:Y:S01]  /*0320*/  @P0 LDG.E R22, desc[UR16][R14.64] ;  /* 0x000000100e160981 */ /* 0x0004e2000c1e1900 */
[----:B------:R-:W-:-:S04]  /*0330*/  @!P0 IMAD.WIDE R26, R25, 0x4, R12 ;  /* 0x00000004191a8825 */ /* 0x000fc800078e020c */
[----:B--2---:R-:W-:-:S04]  /*0340*/  IMAD.WIDE R14, R21, 0x4, R4 ;  /* 0x00000004150e7825 */ /* 0x004fc800078e0204 */
[----:B0-----:R-:W-:Y:S01]  /*0350*/  @!P0 IMAD.WIDE R16, R23, 0x4, R16 ;  /* 0x0000000417108825 */ /* 0x001fe200078e0210 */
[----:B---3--:R1:W-:Y:S04]  /*0360*/  @P0 STG.E desc[UR16][R14.64], R22 ;  /* 0x000000160e000986 */ /* 0x0083e8000c101910 */
[----:B------:R1:W-:Y:S04]  /*0370*/  @!P0 STG.E desc[UR16][R18.64], R29 ;  /* 0x0000001d12008986 */ /* 0x0003e8000c101910 */
[----:B------:R-:W2:Y:S04]  /*0380*/  @!P0 LDG.E R27, desc[UR16][R26.64] ;  /* 0x000000101a1b8981 */ /* 0x000ea8000c1e1900 */
[----:B------:R-:W2:Y:S01]  /*0390*/  @!P0 LDG.E R16, desc[UR16][R16.64] ;  /* 0x0000001010108981 */ /* 0x000ea2000c1e1900 */
[----:B------:R-:W-:-:S02]  /*03a0*/  @P0 VIADD R25, R25, 0x1 ;  /* 0x0000000119190836 */ /* 0x000fc40000000000 */
[----:B------:R-:W-:-:S03]  /*03b0*/  @!P0 VIADD R23, R23, 0x1 ;  /* 0x0000000117178836 */ /* 0x000fc60000000000 */
[----:B------:R-:W-:Y:S01]  /*03c0*/  @!P0 IADD3 R25, PT, PT, R25, 0x1, RZ ;  /* 0x0000000119198810 */ /* 0x000fe20007ffe0ff */
[----:B--2---:R-:W-:-:S05]  /*03d0*/  @!P0 FADD R24, R16, R27 ;  /* 0x0000001b10188221 */ /* 0x004fca0000000000 */
[----:B------:R1:W-:Y:S02]  /*03e0*/  @!P0 STG.E desc[UR16][R14.64], R24 ;  /* 0x000000180e008986 */ /* 0x0003e4000c101910 */
.L_x_4:
[----:B------:R-:W-:Y:S05]  /*03f0*/  BSYNC.RECONVERGENT B1 ;  /* 0x0000000000017941 */ /* 0x000fea0003800200 */
.L_x_2:
[----:B------:R-:W-:Y:S02]  /*0400*/  ISETP.GE.AND P0, PT, R25, R0, PT ;  /* 0x000000001900720c */ /* 0x000fe40003f06270 */
[----:B------:R-:W-:Y:S02]  /*0410*/  ISETP.LT.AND P1, PT, R23, R20, PT ;  /* 0x000000141700720c */ /* 0x000fe40003f21270 */
[----:B------:R-:W-:-:S11]  /*0420*/  IADD3 R21, PT, PT, R21, 0x1, RZ ;  /* 0x0000000115157810 */ /* 0x000fd60007ffe0ff */
[----:B------:R-:W-:Y:S05]  /*0430*/  @!P0 BRA P1, `(.L_x_5) ;  /* 0xfffffffc00688947 */ /* 0x000fea000083ffff */
.L_x_1:
[----:B------:R-:W-:Y:S05]  /*0440*/  BSYNC.RECONVERGENT B0 ;  /* 0x0000000000007941 */ /* 0x000fea0003800200 */
.L_x_0:
[----:B------:R-:W-:Y:S01]  /*0450*/  ISETP.GE.AND P0, PT, R23, R20, PT ;  /* 0x000000141700720c */ /* 0x000fe20003f06270 */
[----:B------:R-:W-:-:S12]  /*0460*/  BSSY.RECONVERGENT B0, `(.L_x_6) ;  /* 0x0000042000007945 */ /* 0x000fd80003800200 */
[----:B------:R-:W-:Y:S05]  /*0470*/  @P0 BRA `(.L_x_7) ;  /* 0x0000000400000947 */ /* 0x000fea0003800000 */
[C---:B------:R-:W-:Y:S01]  /*0480*/  IMAD.IADD R2, R20.reuse, 0x1, -R23 ;  /* 0x0000000114027824 */ /* 0x040fe200078e0a17 */
[----:B------:R-:W-:Y:S01]  /*0490*/  IADD3 R3, PT, PT, -R20, R23, RZ ;  /* 0x0000001714037210 */ /* 0x000fe20007ffe1ff */
[----:B------:R-:W-:Y:S03]  /*04a0*/  BSSY.RECONVERGENT B1, `(.L_x_8) ;  /* 0x0000016000017945 */ /* 0x000fe60003800200 */
[----:B01----:R-:W-:Y:S02]  /*04b0*/  LOP3.LUT P0, R18, R2, 0x3, RZ, 0xc0, !PT ;  /* 0x0000000302127812 */ /* 0x003fe4000780c0ff */
[----:B------:R-:W-:-:S11]  /*04c0*/  ISETP.GT.U32.AND P1, PT, R3, -0x4, PT ;  /* 0xfffffffc0300780c */ /* 0x000fd60003f24070 */
[----:B------:R-:W-:Y:S05]  /*04d0*/  @!P0 BRA `(.L_x_9) ;  /* 0x0000000000488947 */ /* 0x000fea0003800000 */
[----:B------:R-:W0:Y:S01]  /*04e0*/  LDC.64 R8, c[0x0][0x3b8] ;  /* 0x0000ee00ff087b82 */ /* 0x000e220000000a00 */
[----:B------:R-:W-:-:S07]  /*04f0*/  IMAD.MOV R18, RZ, RZ, -R18 ;  /* 0x000000ffff127224 */ /* 0x000fce00078e0a12 */
[----:B------:R-:W1:Y:S08]  /*0500*/  LDC.64 R6, c[0x0][0x3c0] ;  /* 0x0000f000ff067b82 */ /* 0x000e700000000a00 */
[----:B------:R-:W2:Y:S08]  /*0510*/  LDC.64 R4, c[0x0][0x388] ;  /* 0x0000e200ff047b82 */ /* 0x000eb00000000a00 */
[----:B------:R-:W3:Y:S02]  /*0520*/  LDC.64 R2, c[0x0][0x390] ;  /* 0x0000e400ff027b82 */ /* 0x000ee40000000a00 */
.L_x_10:
[----:B--2-4-:R-:W-:-:S06]  /*0530*/  IMAD.WIDE R16, R23, 0x4, R4 ;  /* 0x0000000417107825 */ /* 0x014fcc00078e0204 */
[----:B------:R-:W2:Y:S01]  /*0540*/  LDG.E R17, desc[UR16][R16.64] ;  /* 0x0000001010117981 */ /* 0x000ea2000c1e1900 */
[----:B0----5:R-:W-:-:S04]  /*0550*/  IMAD.WIDE R12, R21, 0x4, R8 ;  /* 0x00000004150c7825 */ /* 0x021fc800078e0208 */
[----:B---3--:R-:W-:Y:S01]  /*0560*/  IMAD.WIDE R14, R23, 0x4, R2 ;  /* 0x00000004170e7825 */ /* 0x008fe200078e0202 */
[----:B--2---:R4:W-:Y:S05]  /*0570*/  STG.E desc[UR16][R12.64], R17 ;  /* 0x000000110c007986 */ /* 0x0049ea000c101910 */
[----:B------:R-:W2:Y:S01]  /*0580*/  LDG.E R15, desc[UR16][R14.64] ;  /* 0x000000100e0f7981 */ /* 0x000ea2000c1e1900 */
[----:B-1----:R-:W-:Y:S01]  /*0590*/  IMAD.WIDE R10, R21, 0x4, R6 ;  /* 0x00000004150a7825 */ /* 0x002fe200078e0206 */
[----:B------:R-:W-:Y:S02]  /*05a0*/  IADD3 R18, PT, PT, R18, 0x1, RZ ;  /* 0x0000000112127810 */ /* 0x000fe40007ffe0ff */
[----:B------:R-:W-:Y:S01]  /*05b0*/  IADD3 R23, PT, PT, R23, 0x1, RZ ;  /* 0x0000000117177810 */ /* 0x000fe20007ffe0ff */
[----:B------:R-:W-:Y:S01]  /*05c0*/  VIADD R21, R21, 0x1 ;  /* 0x0000000115157836 */ /* 0x000fe20000000000 */
[----:B------:R-:W-:Y:S01]  /*05d0*/  ISETP.NE.AND P0, PT, R18, RZ, PT ;  /* 0x000000ff1200720c */ /* 0x000fe20003f05270 */
[----:B--2---:R4:W-:-:S12]  /*05e0*/  STG.E desc[UR16][R10.64], R15 ;  /* 0x0000000f0a007986 */ /* 0x0049d8000c101910 */
[----:B------:R-:W-:Y:S05]  /*05f0*/  @P0 BRA `(.L_x_10) ;  /* 0xfffffffc00cc0947 */ /* 0x000fea000383ffff */
.L_x_9:
[----:B------:R-:W-:Y:S05]  /*0600*/  BSYNC.RECONVERGENT B1 ;  /* 0x0000000000017941 */ /* 0x000fea0003800200 */
.L_x_8:
[----:B------:R-:W-:Y:S05]  /*0610*/  @P1 BRA `(.L_x_7) ;  /* 0x0000000000981947 */ /* 0x000fea0003800000 */
[----:B------:R-:W0:Y:S01]  /*0620*/  LDC.64 R6, c[0x0][0x3c0] ;  /* 0x0000f000ff067b82 */ /* 0x000e220000000a00 */
[----:B------:R-:W-:-:S07]  /*0630*/  IADD3 R20, PT, PT, -R20, R23, RZ ;  /* 0x0000001714147210 */ /* 0x000fce0007ffe1ff */
[----:B------:R-:W1:Y:S08]  /*0640*/  LDC.64 R2, c[0x0][0x388] ;  /* 0x0000e200ff027b82 */ /* 0x000e700000000a00 */
[----:B------:R-:W2:Y:S08]  /*0650*/  LDC.64 R4, c[0x0][0x390] ;  /* 0x0000e400ff047b82 */ /* 0x000eb00000000a00 */
[----:B------:R-:W3:Y:S01]  /*0660*/  LDC.64 R8, c[0x0][0x3b8] ;  /* 0x0000ee00ff087b82 */ /* 0x000ee20000000a00 */
[----:B0-----:R-:W-:-:S05]  /*0670*/  IADD3 R6, P2, PT, R6, 0x8, RZ ;  /* 0x0000000806067810 */ /* 0x001fca0007f5e0ff */
[----:B------:R-:W-:Y:S01]  /*0680*/  IMAD.X R7, RZ, RZ, R7, P2 ;  /* 0x000000ffff077224 */ /* 0x000fe200010e0607 */
[----:B-1----:R-:W-:-:S04]  /*0690*/  IADD3 R2, P0, PT, R2, 0x8, RZ ;  /* 0x0000000802027810 */ /* 0x002fc80007f1e0ff */
[----:B------:R-:W-:Y:S02]  /*06a0*/  IADD3.X R3, PT, PT, RZ, R3, RZ, P0, !PT ;  /* 0x00000003ff037210 */ /* 0x000fe400007fe4ff */
[----:B--2---:R-:W-:-:S04]  /*06b0*/  IADD3 R4, P1, PT, R4, 0x8, RZ ;  /* 0x0000000804047810 */ /* 0x004fc80007f3e0ff */
[----:B------:R-:W-:Y:S02]  /*06c0*/  IADD3.X R5, PT, PT, RZ, R5, RZ, P1, !PT ;  /* 0x00000005ff057210 */ /* 0x000fe40000ffe4ff */
[----:B---3--:R-:W-:-:S04]  /*06d0*/  IADD3 R8, P3, PT, R8, 0x8, RZ ;  /* 0x0000000808087810 */ /* 0x008fc80007f7e0ff */
[----:B------:R-:W-:-:S09]  /*06e0*/  IADD3.X R9, PT, PT, RZ, R9, RZ, P3, !PT ;  /* 0x00000009ff097210 */ /* 0x000fd20001ffe4ff */
.L_x_11:
[----:B----4-:R-:W-:-:S05]  /*06f0*/  IMAD.WIDE R14, R23, 0x4, R2 ;  /* 0x00000004170e7825 */ /* 0x010fca00078e0202 */
[----:B--2---:R-:W2:Y:S01]  /*0700*/  LDG.E R19, desc[UR16][R14.64+-0x8] ;  /* 0xfffff8100e137981 */ /* 0x004ea2000c1e1900 */
[----:B-----5:R-:W-:-:S04]  /*0710*/  IMAD.WIDE R12, R21, 0x4, R8 ;  /* 0x00000004150c7825 */ /* 0x020fc800078e0208 */
[----:B------:R-:W-:Y:S01]  /*0720*/  IMAD.WIDE R10, R23, 0x4, R4 ;  /* 0x00000004170a7825 */ /* 0x000fe200078e0204 */
[----:B--2---:R0:W-:Y:S04]  /*0730*/  STG.E desc[UR16][R12.64+-0x8], R19 ;  /* 0xfffff8130c007986 */ /* 0x0041e8000c101910 */
[----:B------:R-:W2:Y:S01]  /*0740*/  LDG.E R27, desc[UR16][R10.64+-0x8] ;  /* 0xfffff8100a1b7981 */ /* 0x000ea2000c1e1900 */
[----:B------:R-:W-:-:S05]  /*0750*/  IMAD.WIDE R16, R21, 0x4, R6 ;  /* 0x0000000415107825 */ /* 0x000fca00078e0206 */
[----:B--2---:R1:W-:Y:S04]  /*0760*/  STG.E desc[UR16][R16.64+-0x8], R27 ;  /* 0xfffff81b10007986 */ /* 0x0043e8000c101910 */
[----:B------:R-:W2:Y:S04]  /*0770*/  LDG.E R29, desc[UR16][R14.64+-0x4] ;  /* 0xfffffc100e1d7981 */ /* 0x000ea8000c1e1900 */
[----:B--2---:R2:W-:Y:S04]  /*0780*/  STG.E desc[UR16][R12.64+-0x4], R29 ;  /* 0xfffffc1d0c007986 */ /* 0x0045e8000c101910 */
[----:B------:R-:W3:Y:S04]  /*0790*/  LDG.E R18, desc[UR16][R10.64+-0x4] ;  /* 0xfffffc100a127981 */ /* 0x000ee8000c1e1900 */
[----:B---3--:R2:W-:Y:S04]  /*07a0*/  STG.E desc[UR16][R16.64+-0x4], R18 ;  /* 0xfffffc1210007986 */ /* 0x0085e8000c101910 */
[----:B------:R-:W3:Y:S04]  /*07b0*/  LDG.E R22, desc[UR16][R14.64] ;  /* 0x000000100e167981 */ /* 0x000ee8000c1e1900 */
[----:B---3--:R2:W-:Y:S04]  /*07c0*/  STG.E desc[UR16][R12.64], R22 ;  /* 0x000000160c007986 */ /* 0x0085e8000c101910 */
[----:B------:R-:W3:Y:S04]  /*07d0*/  LDG.E R24, desc[UR16][R10.64] ;  /* 0x000000100a187981 */ /* 0x000ee8000c1e1900 */
[----:B---3--:R2:W-:Y:S04]  /*07e0*/  STG.E desc[UR16][R16.64], R24 ;  /* 0x0000001810007986 */ /* 0x0085e8000c101910 */
[----:B0-----:R-:W3:Y:S04]  /*07f0*/  LDG.E R19, desc[UR16][R14.64+0x4] ;  /* 0x000004100e137981 */ /* 0x001ee8000c1e1900 */
[----:B---3--:R2:W-:Y:S04]  /*0800*/  STG.E desc[UR16][R12.64+0x4], R19 ;  /* 0x000004130c007986 */ /* 0x0085e8000c101910 */
[----:B-1----:R-:W3:Y:S01]  /*0810*/  LDG.E R27, desc[UR16][R10.64+0x4] ;  /* 0x000004100a1b7981 */ /* 0x002ee2000c1e1900 */
[----:B------:R-:W-:Y:S01]  /*0820*/  VIADD R20, R20, 0x4 ;  /* 0x0000000414147836 */ /* 0x000fe20000000000 */
[----:B------:R-:W-:-:S02]  /*0830*/  IADD3 R23, PT, PT, R23, 0x4, RZ ;  /* 0x0000000417177810 */ /* 0x000fc40007ffe0ff */
[----:B------:R-:W-:Y:S02]  /*0840*/  IADD3 R21, PT, PT, R21, 0x4, RZ ;  /* 0x0000000415157810 */ /* 0x000fe40007ffe0ff */
[----:B------:R-:W-:Y:S01]  /*0850*/  ISETP.NE.AND P0, PT, R20, RZ, PT ;  /* 0x000000ff1400720c */ /* 0x000fe20003f05270 */
[----:B---3--:R2:W-:-:S12]  /*0860*/  STG.E desc[UR16][R16.64+0x4], R27 ;  /* 0x0000041b10007986 */ /* 0x0085d8000c101910 */
[----:B------:R-:W-:Y:S05]  /*0870*/  @P0 BRA `(.L_x_11) ;  /* 0xfffffffc009c0947 */ /* 0x000fea000383ffff */
.L_x_7:
[----:B------:R-:W-:Y:S05]  /*0880*/  BSYNC.RECONVERGENT B0 ;  /* 0x0000000000007941 */ /* 0x000fea0003800200 */
.L_x_6:
[----:B------:R-:W-:-:S13]  /*0890*/  ISETP.GE.AND P0, PT, R25, R0, PT ;  /* 0x000000001900720c */ /* 0x000fda0003f06270 */
[----:B------:R-:W-:Y:S05]  /*08a0*/  @P0 EXIT ;  /* 0x000000000000094d */ /* 0x000fea0003800000 */
[C---:B------:R-:W-:Y:S01]  /*08b0*/  IMAD.IADD R2, R0.reuse, 0x1, -R25 ;  /* 0x0000000100027824 */ /* 0x040fe200078e0a19 */
[----:B------:R-:W-:Y:S01]  /*08c0*/  IADD3 R3, PT, PT, -R0, R25, RZ ;  /* 0x0000001900037210 */ /* 0x000fe20007ffe1ff */
[----:B------:R-:W-:Y:S03]  /*08d0*/  BSSY.RECONVERGENT B0, `(.L_x_12) ;  /* 0x0000016000007945 */ /* 0x000fe60003800200 */
[----:B012---:R-:W-:Y:S02]  /*08e0*/  LOP3.LUT P0, R18, R2, 0x3, RZ, 0xc0, !PT ;  /* 0x0000000302127812 */ /* 0x007fe4000780c0ff */
[----:B------:R-:W-:-:S11]  /*08f0*/  ISETP.GT.U32.AND P1, PT, R3, -0x4, PT ;  /* 0xfffffffc0300780c */ /* 0x000fd60003f24070 */
[----:B------:R-:W-:Y:S05]  /*0900*/  @!P0 BRA `(.L_x_13) ;  /* 0x0000000000488947 */ /* 0x000fea0003800000 */
[----:B------:R-:W0:Y:S01]  /*0910*/  LDC.64 R2, c[0x0][0x3b8] ;  /* 0x0000ee00ff027b82 */ /* 0x000e220000000a00 */
[----:B------:R-:W-:-:S07]  /*0920*/  IADD3 R18, PT, PT, -R18, RZ, RZ ;  /* 0x000000ff12127210 */ /* 0x000fce0007ffe1ff */
[----:B------:R-:W1:Y:S08]  /*0930*/  LDC.64 R4, c[0x0][0x3c0] ;  /* 0x0000f000ff047b82 */ /* 0x000e700000000a00 */
[----:B------:R-:W2:Y:S08]  /*0940*/  LDC.64 R6, c[0x0][0x3a0] ;  /* 0x0000e800ff067b82 */ /* 0x000eb00000000a00 */
[----:B------:R-:W3:Y:S02]  /*0950*/  LDC.64 R8, c[0x0][0x3a8] ;  /* 0x0000ea00ff087b82 */ /* 0x000ee40000000a00 */
.L_x_14:
[----:B0-2-4-:R-:W-:-:S06]  /*0960*/  IMAD.WIDE R12, R25, 0x4, R6 ;  /* 0x00000004190c7825 */ /* 0x015fcc00078e0206 */
        /* <DEDUP_REMOVED lines=8> */
[----:B------:R-:W-:-:S05]  /*09f0*/  VIADD R18, R18, 0x1 ;  /* 0x0000000112127836 */ /* 0x000fca0000000000 */
[----:B------:R-:W-:Y:S01]  /*0a00*/  ISETP.NE.AND P0, PT, R18, RZ, PT ;  /* 0x000000ff1200720c */ /* 0x000fe20003f05270 */
[----:B--2---:R0:W-:-:S12]  /*0a10*/  STG.E desc[UR16][R14.64], R11 ;  /* 0x0000000b0e007986 */ /* 0x0041d8000c101910 */
[----:B------:R-:W-:Y:S05]  /*0a20*/  @P0 BRA `(.L_x_14) ;  /* 0xfffffffc00cc0947 */ /* 0x000fea000383ffff */
.L_x_13:
[----:B------:R-:W-:Y:S05]  /*0a30*/  BSYNC.RECONVERGENT B0 ;  /* 0x0000000000007941 */ /* 0x000fea0003800200 */
.L_x_12:
[----:B------:R-:W-:Y:S05]  /*0a40*/  @P1 EXIT ;  /* 0x000000000000194d */ /* 0x000fea0003800000 */
[----:B------:R-:W1:Y:S01]  /*0a50*/  LDCU.64 UR12, c[0x0][0x3c0] ;  /* 0x00007800ff0c77ac */ /* 0x000e620008000a00 */
[----:B------:R-:W-:Y:S01]  /*0a60*/  IMAD.IADD R0, R25, 0x1, -R0 ;  /* 0x0000000119007824 */ /* 0x000fe200078e0a00 */
[----:B------:R-:W2:Y:S01]  /*0a70*/  LDCU.128 UR8, c[0x0][0x3a0] ;  /* 0x00007400ff0877ac */ /* 0x000ea20008000c00 */
[----:B------:R-:W3:Y:S01]  /*0a80*/  LDCU.64 UR14, c[0x0][0x3b8] ;  /* 0x00007700ff0e77ac */ /* 0x000ee20008000a00 */
[----:B-1----:R-:W-:Y:S02]  /*0a90*/  UIADD3 UR12, UP2, UPT, UR12, 0x8, URZ ;  /* 0x000000080c0c7890 */ /* 0x002fe4000ff5e0ff */
[----:B--2---:R-:W-:Y:S02]  /*0aa0*/  UIADD3 UR6, UP0, UPT, UR8, 0x8, URZ ;  /* 0x0000000808067890 */ /* 0x004fe4000ff1e0ff */
[----:B------:R-:W-:Y:S02]  /*0ab0*/  UIADD3 UR4, UP1, UPT, UR10, 0x8, URZ ;  /* 0x000000080a047890 */ /* 0x000fe4000ff3e0ff */
[----:B---3--:R-:W-:-:S02]  /*0ac0*/  UIADD3 UR14, UP3, UPT, UR14, 0x8, URZ ;  /* 0x000000080e0e7890 */ /* 0x008fc4000ff7e0ff */
[----:B------:R-:W-:Y:S02]  /*0ad0*/  UIADD3.X UR7, UPT, UPT, URZ, UR9, URZ, UP0, !UPT ;  /* 0x00000009ff077290 */ /* 0x000fe400087fe4ff */
[----:B------:R-:W-:Y:S02]  /*0ae0*/  UIADD3.X UR5, UPT, UPT, URZ, UR11, URZ, UP1, !UPT ;  /* 0x0000000bff057290 */ /* 0x000fe40008ffe4ff */
[----:B------:R-:W-:Y:S02]  /*0af0*/  UIADD3.X UR13, UPT, UPT, URZ, UR13, URZ, UP2, !UPT ;  /* 0x0000000dff0d7290 */ /* 0x000fe400097fe4ff */
[----:B------:R-:W-:-:S12]  /*0b00*/  UIADD3.X UR15, UPT, UPT, URZ, UR15, URZ, UP3, !UPT ;  /* 0x0000000fff0f7290 */ /* 0x000fd80009ffe4ff */
.L_x_15:
[----:B------:R-:W-:Y:S02]  /*0b10*/  MOV R2, UR6 ;  /* 0x0000000600027c02 */ /* 0x000fe40008000f00 */
[----:B------:R-:W-:-:S03]  /*0b20*/  MOV R3, UR7 ;  /* 0x0000000700037c02 */ /* 0x000fc60008000f00 */
[----:B------:R-:W-:-:S05]  /*0b30*/  IMAD.WIDE R2, R25, 0x4, R2 ;  /* 0x0000000419027825 */ /* 0x000fca00078e0202 */
[----:B0-2-4-:R-:W2:Y:S01]  /*0b40*/  LDG.E R11, desc[UR16][R2.64+-0x8] ;  /* 0xfffff810020b7981 */ /* 0x015ea2000c1e1900 */
[----:B------:R-:W-:Y:S01]  /*0b50*/  MOV R5, UR15 ;  /* 0x0000000f00057c02 */ /* 0x000fe20008000f00 */
[----:B------:R-:W-:Y:S01]  /*0b60*/  IMAD.U32 R4, RZ, RZ, UR14 ;  /* 0x0000000eff047e24 */ /* 0x000fe2000f8e00ff */
[----:B------:R-:W-:Y:S01]  /*0b70*/  MOV R6, UR4 ;  /* 0x0000000400067c02 */ /* 0x000fe20008000f00 */
[----:B------:R-:W-:Y:S02]  /*0b80*/  IMAD.U32 R7, RZ, RZ, UR5 ;  /* 0x00000005ff077e24 */ /* 0x000fe4000f8e00ff */
[----:B-----5:R-:W-:-:S04]  /*0b90*/  IMAD.WIDE R4, R21, 0x4, R4 ;  /* 0x0000000415047825 */ /* 0x020fc800078e0204 */
[----:B------:R-:W-:Y:S01]  /*0ba0*/  IMAD.WIDE R6, R25, 0x4, R6 ;  /* 0x0000000419067825 */ /* 0x000fe200078e0206 */
[----:B--2---:R0:W-:Y:S04]  /*0bb0*/  STG.E desc[UR16][R4.64+-0x8], R11 ;  /* 0xfffff80b04007986 */ /* 0x0041e8000c101910 */
[----:B------:R-:W2:Y:S01]  /*0bc0*/  LDG.E R13, desc[UR16][R6.64+-0x8] ;  /* 0xfffff810060d7981 */ /* 0x000ea2000c1e1900 */
[----:B------:R-:W-:Y:S02]  /*0bd0*/  MOV R8, UR12 ;  /* 0x0000000c00087c02 */ /* 0x000fe40008000f00 */
[----:B------:R-:W-:-:S03]  /*0be0*/  MOV R9, UR13 ;  /* 0x0000000d00097c02 */ /* 0x000fc60008000f00 */
        /* <DEDUP_REMOVED lines=8> */
[----:B0-----:R-:W3:Y:S04]  /*0c70*/  LDG.E R11, desc[UR16][R6.64] ;  /* 0x00000010060b7981 */ /* 0x001ee8000c1e1900 */
[----:B---3--:R2:W-:Y:S04]  /*0c80*/  STG.E desc[UR16][R8.64], R11 ;  /* 0x0000000b08007986 */ /* 0x0085e8000c101910 */
[----:B------:R-:W3:Y:S04]  /*0c90*/  LDG.E R23, desc[UR16][R2.64+0x4] ;  /* 0x0000041002177981 */ /* 0x000ee8000c1e1900 */
        /* <DEDUP_REMOVED lines=8> */
[----:B------:R-:W-:Y:S05]  /*0d20*/  EXIT ;  /* 0x000000000000794d */ /* 0x000fea0003800000 */
.L_x_16:
[----:B------:R-:W-:-:S00]  /*0d30*/  BRA `(.L_x_16) ;  /* 0xfffffffc00fc7947 */ /* 0x000fc0000383ffff */
[----:B------:R-:W-:-:S00]  /*0d40*/  NOP ;  /* 0x0000000000007918 */ /* 0x000fc00000000000 */
        /* <DEDUP_REMOVED lines=11> */
.L_x_17:


//--------------------- .nv.shared.reserved.0     --------------------------
	.section	.nv.shared.reserved.0,"aw",@nobits
	.weak		__nv_reservedSMEM_offset_0_alias
	.size		__nv_reservedSMEM_offset_0_alias, 0, 64
	.other		__nv_reservedSMEM_offset_0_alias,@"STO_CUDA_RESERVED_SHARED STV_DEFAULT"
__nv_reservedSMEM_offset_0_alias:
	.zero		0
	.zero		64


//--------------------- .nv.constant0._Z15sparseMatrixAddPiS_PfS_S_S0_S_S_S0_i --------------------------
	.section	.nv.constant0._Z15sparseMatrixAddPiS_PfS_S_S0_S_S_S0_i,"a",@progbits
	.sectionflags	@""
	.align	4
.nv.constant0._Z15sparseMatrixAddPiS_PfS_S_S0_S_S_S0_i:
	.zero		972


//--------------------- SYMBOLS --------------------------

	.type		.nv.reservedSmem.offset0,@object
	.size		.nv.reservedSmem.offset0,0x4
